//
// Generated by NVIDIA NVVM Compiler
//
// Compiler Build ID: CL-36424714
// Cuda compilation tools, release 13.0, V13.0.88
// Based on NVVM 20.0.0
//

.version 9.0
.target sm_100
.address_size 64

	// .globl	_Z11updateQueuePiS_S_S_S_S_S_
.extern .func  (.param .b32 func_retval0) vprintf
(
	.param .b64 vprintf_param_0,
	.param .b64 vprintf_param_1
)
;
.global .align 1 .b8 $str[4] = {37, 100, 32};

.visible .entry _Z11updateQueuePiS_S_S_S_S_S_(
	.param .u64 .ptr .align 1 _Z11updateQueuePiS_S_S_S_S_S__param_0,
	.param .u64 .ptr .align 1 _Z11updateQueuePiS_S_S_S_S_S__param_1,
	.param .u64 .ptr .align 1 _Z11updateQueuePiS_S_S_S_S_S__param_2,
	.param .u64 .ptr .align 1 _Z11updateQueuePiS_S_S_S_S_S__param_3,
	.param .u64 .ptr .align 1 _Z11updateQueuePiS_S_S_S_S_S__param_4,
	.param .u64 .ptr .align 1 _Z11updateQueuePiS_S_S_S_S_S__param_5,
	.param .u64 .ptr .align 1 _Z11updateQueuePiS_S_S_S_S_S__param_6
)
{
	.local .align 8 .b8 	__local_depot0[8];
	.reg .b64 	%SP;
	.reg .b64 	%SPL;
	.reg .pred 	%p<12>;
	.reg .b32 	%r<61>;
	.reg .b64 	%rd<58>;

	mov.u64 	%SPL, __local_depot0;
	cvta.local.u64 	%SP, %SPL;
	ld.param.u64 	%rd13, [_Z11updateQueuePiS_S_S_S_S_S__param_0];
	ld.param.u64 	%rd15, [_Z11updateQueuePiS_S_S_S_S_S__param_1];
	ld.param.u64 	%rd16, [_Z11updateQueuePiS_S_S_S_S_S__param_2];
	ld.param.u64 	%rd14, [_Z11updateQueuePiS_S_S_S_S_S__param_3];
	ld.param.u64 	%rd17, [_Z11updateQueuePiS_S_S_S_S_S__param_4];
	ld.param.u64 	%rd18, [_Z11updateQueuePiS_S_S_S_S_S__param_5];
	ld.param.u64 	%rd19, [_Z11updateQueuePiS_S_S_S_S_S__param_6];
	cvta.to.global.u64 	%rd1, %rd17;
	cvta.to.global.u64 	%rd2, %rd19;
	cvta.to.global.u64 	%rd3, %rd16;
	cvta.to.global.u64 	%rd4, %rd15;
	cvta.to.global.u64 	%rd20, %rd18;
	mov.u32 	%r21, %ntid.x;
	mov.u32 	%r22, %ctaid.x;
	mov.u32 	%r23, %tid.x;
	mad.lo.s32 	%r1, %r21, %r22, %r23;
	ld.global.u32 	%r24, [%rd20];
	setp.ge.s32 	%p1, %r1, %r24;
	@%p1 bra 	$L__BB0_18;
	cvta.to.global.u64 	%rd21, %rd14;
	add.u64 	%rd22, %SP, 0;
	add.u64 	%rd23, %SPL, 0;
	cvta.to.global.u64 	%rd24, %rd13;
	mul.wide.s32 	%rd25, %r1, 4;
	add.s64 	%rd5, %rd21, %rd25;
	ld.global.u32 	%r25, [%rd5];
	st.local.u32 	[%rd23], %r25;
	mov.u64 	%rd26, $str;
	cvta.global.u64 	%rd27, %rd26;
	{ // callseq 0, 0
	.param .b64 param0;
	st.param.b64 	[param0], %rd27;
	.param .b64 param1;
	st.param.b64 	[param1], %rd22;
	.param .b32 retval0;
	call.uni (retval0), 
	vprintf, 
	(
	param0, 
	param1
	);
	ld.param.b32 	%r26, [retval0];
	} // callseq 0
	ld.global.u32 	%r28, [%rd5];
	mul.wide.s32 	%rd28, %r28, 4;
	add.s64 	%rd29, %rd24, %rd28;
	ld.global.u32 	%r2, [%rd29];
	ld.global.u32 	%r3, [%rd29+4];
	setp.ge.s32 	%p2, %r2, %r3;
	@%p2 bra 	$L__BB0_18;
	sub.s32 	%r29, %r3, %r2;
	and.b32  	%r4, %r29, 3;
	setp.eq.s32 	%p3, %r4, 0;
	mov.u32 	%r58, %r2;
	@%p3 bra 	$L__BB0_7;
	neg.s32 	%r56, %r4;
	mov.u32 	%r58, %r2;
$L__BB0_4:
	.pragma "nounroll";
	mul.wide.s32 	%rd30, %r58, 4;
	add.s64 	%rd31, %rd4, %rd30;
	ld.global.u32 	%r8, [%rd31];
	mul.wide.s32 	%rd32, %r8, 4;
	add.s64 	%rd6, %rd3, %rd32;
	ld.global.u32 	%r30, [%rd6];
	setp.ne.s32 	%p4, %r30, -1;
	@%p4 bra 	$L__BB0_6;
	ld.global.u32 	%r31, [%rd5];
	mul.wide.s32 	%rd33, %r31, 4;
	add.s64 	%rd34, %rd3, %rd33;
	ld.global.u32 	%r32, [%rd34];
	add.s32 	%r33, %r32, 1;
	st.global.u32 	[%rd6], %r33;
	atom.global.add.u32 	%r34, [%rd2], 1;
	mul.wide.s32 	%rd35, %r34, 4;
	add.s64 	%rd36, %rd1, %rd35;
	st.global.u32 	[%rd36], %r8;
$L__BB0_6:
	add.s32 	%r58, %r58, 1;
	add.s32 	%r56, %r56, 1;
	setp.ne.s32 	%p5, %r56, 0;
	@%p5 bra 	$L__BB0_4;
$L__BB0_7:
	sub.s32 	%r35, %r2, %r3;
	setp.gt.u32 	%p6, %r35, -4;
	@%p6 bra 	$L__BB0_18;
	sub.s32 	%r59, %r58, %r3;
	add.s64 	%rd7, %rd4, 8;
$L__BB0_9:
	mul.wide.s32 	%rd37, %r58, 4;
	add.s64 	%rd8, %rd7, %rd37;
	ld.global.u32 	%r15, [%rd8+-8];
	mul.wide.s32 	%rd38, %r15, 4;
	add.s64 	%rd9, %rd3, %rd38;
	ld.global.u32 	%r36, [%rd9];
	setp.ne.s32 	%p7, %r36, -1;
	@%p7 bra 	$L__BB0_11;
	ld.global.u32 	%r37, [%rd5];
	mul.wide.s32 	%rd39, %r37, 4;
	add.s64 	%rd40, %rd3, %rd39;
	ld.global.u32 	%r38, [%rd40];
	add.s32 	%r39, %r38, 1;
	st.global.u32 	[%rd9], %r39;
	atom.global.add.u32 	%r40, [%rd2], 1;
	mul.wide.s32 	%rd41, %r40, 4;
	add.s64 	%rd42, %rd1, %rd41;
	st.global.u32 	[%rd42], %r15;
$L__BB0_11:
	ld.global.u32 	%r16, [%rd8+-4];
	mul.wide.s32 	%rd43, %r16, 4;
	add.s64 	%rd10, %rd3, %rd43;
	ld.global.u32 	%r41, [%rd10];
	setp.ne.s32 	%p8, %r41, -1;
	@%p8 bra 	$L__BB0_13;
	ld.global.u32 	%r42, [%rd5];
	mul.wide.s32 	%rd44, %r42, 4;
	add.s64 	%rd45, %rd3, %rd44;
	ld.global.u32 	%r43, [%rd45];
	add.s32 	%r44, %r43, 1;
	st.global.u32 	[%rd10], %r44;
	atom.global.add.u32 	%r45, [%rd2], 1;
	mul.wide.s32 	%rd46, %r45, 4;
	add.s64 	%rd47, %rd1, %rd46;
	st.global.u32 	[%rd47], %r16;
$L__BB0_13:
	ld.global.u32 	%r17, [%rd8];
	mul.wide.s32 	%rd48, %r17, 4;
	add.s64 	%rd11, %rd3, %rd48;
	ld.global.u32 	%r46, [%rd11];
	setp.ne.s32 	%p9, %r46, -1;
	@%p9 bra 	$L__BB0_15;
	ld.global.u32 	%r47, [%rd5];
	mul.wide.s32 	%rd49, %r47, 4;
	add.s64 	%rd50, %rd3, %rd49;
	ld.global.u32 	%r48, [%rd50];
	add.s32 	%r49, %r48, 1;
	st.global.u32 	[%rd11], %r49;
	atom.global.add.u32 	%r50, [%rd2], 1;
	mul.wide.s32 	%rd51, %r50, 4;
	add.s64 	%rd52, %rd1, %rd51;
	st.global.u32 	[%rd52], %r17;
$L__BB0_15:
	ld.global.u32 	%r18, [%rd8+4];
	mul.wide.s32 	%rd53, %r18, 4;
	add.s64 	%rd12, %rd3, %rd53;
	ld.global.u32 	%r51, [%rd12];
	setp.ne.s32 	%p10, %r51, -1;
	@%p10 bra 	$L__BB0_17;
	ld.global.u32 	%r52, [%rd5];
	mul.wide.s32 	%rd54, %r52, 4;
	add.s64 	%rd55, %rd3, %rd54;
	ld.global.u32 	%r53, [%rd55];
	add.s32 	%r54, %r53, 1;
	st.global.u32 	[%rd12], %r54;
	atom.global.add.u32 	%r55, [%rd2], 1;
	mul.wide.s32 	%rd56, %r55, 4;
	add.s64 	%rd57, %rd1, %rd56;
	st.global.u32 	[%rd57], %r18;
$L__BB0_17:
	add.s32 	%r58, %r58, 4;
	add.s32 	%r59, %r59, 4;
	setp.ne.s32 	%p11, %r59, 0;
	@%p11 bra 	$L__BB0_9;
$L__BB0_18:
	ret;

}


// ===== COMPILED SASS (sm_100) =====

	.target	sm_100

	.elftype	@"ET_EXEC"


//--------------------- .note.nv.tkinfo           --------------------------
	.section	.note.nv.tkinfo,"",@"SHT_NOTE"
	.sectionflags	@"SHF_NOTE_NV_TKINFO"
	.tkinfo
        /*0018*/ 	.word	0x00000002
        /*0030*/ 	.string	""
        /*0030*/ 	.string	"ptxas"
        /*0030*/ 	.string	"Cuda compilation tools, release 13.0, V13.0.88"
        /*0030*/ 	.string	"Build cuda_13.0.r13.0/compiler.36424714_0"
        /*0030*/ 	.string	"-arch sm_100 -m 64 "



//--------------------- .note.nv.cuinfo           --------------------------
	.section	.note.nv.cuinfo,"",@"SHT_NOTE"
	.sectionflags	@"SHF_NOTE_NV_CUINFO"
        /*0018*/ 	.short	0x0002
        /*001a*/ 	.short	0x0064
        /*001c*/ 	.short	0x0082
	.zero		2


//--------------------- .nv.info                  --------------------------
	.section	.nv.info,"",@"SHT_CUDA_INFO"
	.align	4


	//----- nvinfo : EIATTR_REGCOUNT
	.align		4
        /*0000*/ 	.byte	0x04, 0x2f
        /*0002*/ 	.short	(.L_2 - .L_1)
	.align		4
.L_1:
        /*0004*/ 	.word	index@(_Z11updateQueuePiS_S_S_S_S_S_)
        /*0008*/ 	.word	0x0000001a


	//----- nvinfo : EIATTR_FRAME_SIZE
	.align		4
.L_2:
        /*000c*/ 	.byte	0x04, 0x11
        /*000e*/ 	.short	(.L_4 - .L_3)
	.align		4
.L_3:
        /*0010*/ 	.word	index@(_Z11updateQueuePiS_S_S_S_S_S_)
        /*0014*/ 	.word	0x00000008


	//----- nvinfo : EIATTR_MIN_STACK_SIZE
	.align		4
.L_4:
        /*0018*/ 	.byte	0x04, 0x12
        /*001a*/ 	.short	(.L_6 - .L_5)
	.align		4
.L_5:
        /*001c*/ 	.word	index@(_Z11updateQueuePiS_S_S_S_S_S_)
        /*0020*/ 	.word	0x00000008
.L_6:


//--------------------- .nv.compat                --------------------------
	.section	.nv.compat,"",@"SHT_CUDA_COMPAT_INFO"
	.align	4
        /*0000*/ 	.byte	0x02, 0x09, 0x00, 0x00, 0x02, 0x02, 0x01, 0x00, 0x02, 0x05, 0x05, 0x00, 0x03, 0x07, 0x01, 0x01
        /*0010*/ 	.byte	0x02, 0x03, 0x00, 0x00, 0x02, 0x06, 0x01, 0x00, 0x04, 0x0b, 0x08, 0x00, 0x09, 0x00, 0x00, 0x00
        /*0020*/ 	.byte	0x00, 0x00, 0x00, 0x00


//--------------------- .nv.info._Z11updateQueuePiS_S_S_S_S_S_ --------------------------
	.section	.nv.info._Z11updateQueuePiS_S_S_S_S_S_,"",@"SHT_CUDA_INFO"
	.sectionflags	@""
	.align	4


	//----- nvinfo : EIATTR_CUDA_API_VERSION
	.align		4
        /*0000*/ 	.byte	0x04, 0x37
        /*0002*/ 	.short	(.L_8 - .L_7)
.L_7:
        /*0004*/ 	.word	0x00000082


	//----- nvinfo : EIATTR_KPARAM_INFO
	.align		4
.L_8:
        /*0008*/ 	.byte	0x04, 0x17
        /*000a*/ 	.short	(.L_10 - .L_9)
.L_9:
        /*000c*/ 	.word	0x00000000
        /*0010*/ 	.short	0x0006
        /*0012*/ 	.short	0x0030
        /*0014*/ 	.byte	0x00, 0xf5, 0x21, 0x00


	//----- nvinfo : EIATTR_KPARAM_INFO
	.align		4
.L_10:
        /*0018*/ 	.byte	0x04, 0x17
        /*001a*/ 	.short	(.L_12 - .L_11)
.L_11:
        /*001c*/ 	.word	0x00000000
        /*0020*/ 	.short	0x0005
        /*0022*/ 	.short	0x0028
        /*0024*/ 	.byte	0x00, 0xf5, 0x21, 0x00


	//----- nvinfo : EIATTR_KPARAM_INFO
	.align		4
.L_12:
        /*0028*/ 	.byte	0x04, 0x17
        /*002a*/ 	.short	(.L_14 - .L_13)
.L_13:
        /*002c*/ 	.word	0x00000000
        /*0030*/ 	.short	0x0004
        /*0032*/ 	.short	0x0020
        /*0034*/ 	.byte	0x00, 0xf5, 0x21, 0x00


	//----- nvinfo : EIATTR_KPARAM_INFO
	.align		4
.L_14:
        /*0038*/ 	.byte	0x04, 0x17
        /*003a*/ 	.short	(.L_16 - .L_15)
.L_15:
        /*003c*/ 	.word	0x00000000
        /*0040*/ 	.short	0x0003
        /*0042*/ 	.short	0x0018
        /*0044*/ 	.byte	0x00, 0xf5, 0x21, 0x00


	//----- nvinfo : EIATTR_KPARAM_INFO
	.align		4
.L_16:
        /*0048*/ 	.byte	0x04, 0x17
        /*004a*/ 	.short	(.L_18 - .L_17)
.L_17:
        /*004c*/ 	.word	0x00000000
        /*0050*/ 	.short	0x0002
        /*0052*/ 	.short	0x0010
        /*0054*/ 	.byte	0x00, 0xf5, 0x21, 0x00


	//----- nvinfo : EIATTR_KPARAM_INFO
	.align		4
.L_18:
        /*0058*/ 	.byte	0x04, 0x17
        /*005a*/ 	.short	(.L_20 - .L_19)
.L_19:
        /*005c*/ 	.word	0x00000000
        /*0060*/ 	.short	0x0001
        /*0062*/ 	.short	0x0008
        /*0064*/ 	.byte	0x00, 0xf5, 0x21, 0x00


	//----- nvinfo : EIATTR_KPARAM_INFO
	.align		4
.L_20:
        /*0068*/ 	.byte	0x04, 0x17
        /*006a*/ 	.short	(.L_22 - .L_21)
.L_21:
        /*006c*/ 	.word	0x00000000
        /*0070*/ 	.short	0x0000
        /*0072*/ 	.short	0x0000
        /*0074*/ 	.byte	0x00, 0xf5, 0x21, 0x00


	//----- nvinfo : EIATTR_SPARSE_MMA_MASK
	.align		4
.L_22:
        /*0078*/ 	.byte	0x03, 0x50
        /*007a*/ 	.short	0x0000


	//----- nvinfo : EIATTR_MAXREG_COUNT
	.align		4
        /*007c*/ 	.byte	0x03, 0x1b
        /*007e*/ 	.short	0x00ff


	//----- nvinfo : EIATTR_EXTERNS
	.align		4
        /*0080*/ 	.byte	0x04, 0x0f
        /*0082*/ 	.short	(.L_24 - .L_23)


	//   ....[0]....
	.align		4
.L_23:
        /*0084*/ 	.word	index@(vprintf)


	//----- nvinfo : EIATTR_MERCURY_ISA_VERSION
	.align		4
.L_24:
        /*0088*/ 	.byte	0x03, 0x5f
        /*008a*/ 	.short	0x0101


	//----- nvinfo : EIATTR_INT_WARP_WIDE_INSTR_OFFSETS
	.align		4
        /*008c*/ 	.byte	0x04, 0x31
        /*008e*/ 	.short	(.L_26 - .L_25)


	//   ....[0]....
.L_25:
        /*0090*/ 	.word	0x00000360


	//   ....[1]....
        /*0094*/ 	.word	0x00000430


	//   ....[2]....
        /*0098*/ 	.word	0x000005d0


	//   ....[3]....
        /*009c*/ 	.word	0x000006a0


	//   ....[4]....
        /*00a0*/ 	.word	0x00000770


	//   ....[5]....
        /*00a4*/ 	.word	0x00000840


	//   ....[6]....
        /*00a8*/ 	.word	0x00000910


	//   ....[7]....
        /*00ac*/ 	.word	0x000009e0


	//   ....[8]....
        /*00b0*/ 	.word	0x00000ad0


	//   ....[9]....
        /*00b4*/ 	.word	0x00000ba0


	//----- nvinfo : EIATTR_VRC_CTA_INIT_COUNT
	.align		4
.L_26:
        /*00b8*/ 	.byte	0x02, 0x4a
	.zero		1
	.zero		1


	//----- nvinfo : EIATTR_SYSCALL_OFFSETS
	.align		4
        /*00bc*/ 	.byte	0x04, 0x46
        /*00be*/ 	.short	(.L_28 - .L_27)


	//   ....[0]....
.L_27:
        /*00c0*/ 	.word	0x00000190


	//----- nvinfo : EIATTR_EXIT_INSTR_OFFSETS
	.align		4
.L_28:
        /*00c4*/ 	.byte	0x04, 0x1c
        /*00c6*/ 	.short	(.L_30 - .L_29)


	//   ....[0]....
.L_29:
        /*00c8*/ 	.word	0x000000e0


	//   ....[1]....
        /*00cc*/ 	.word	0x00000200


	//   ....[2]....
        /*00d0*/ 	.word	0x000004d0


	//   ....[3]....
        /*00d4*/ 	.word	0x00000c10


	//----- nvinfo : EIATTR_CRS_STACK_SIZE
	.align		4
.L_30:
        /*00d8*/ 	.byte	0x04, 0x1e
        /*00da*/ 	.short	(.L_32 - .L_31)
.L_31:
        /*00dc*/ 	.word	0x00000000


	//----- nvinfo : EIATTR_CBANK_PARAM_SIZE
	.align		4
.L_32:
        /*00e0*/ 	.byte	0x03, 0x19
        /*00e2*/ 	.short	0x0038


	//----- nvinfo : EIATTR_PARAM_CBANK
	.align		4
        /*00e4*/ 	.byte	0x04, 0x0a
        /*00e6*/ 	.short	(.L_34 - .L_33)
	.align		4
.L_33:
        /*00e8*/ 	.word	index@(.nv.constant0._Z11updateQueuePiS_S_S_S_S_S_)
        /*00ec*/ 	.short	0x0380
        /*00ee*/ 	.short	0x0038


	//----- nvinfo : EIATTR_SW_WAR
	.align		4
.L_34:
        /*00f0*/ 	.byte	0x04, 0x36
        /*00f2*/ 	.short	(.L_36 - .L_35)
.L_35:
        /*00f4*/ 	.word	0x00000008
.L_36:


//--------------------- .nv.callgraph             --------------------------
	.section	.nv.callgraph,"",@"SHT_CUDA_CALLGRAPH"
	.align	4
	.sectionentsize	8
	.align		4
        /*0000*/ 	.word	0x00000000
	.align		4
        /*0004*/ 	.word	0xffffffff
	.align		4
        /*0008*/ 	.word	index@(_Z11updateQueuePiS_S_S_S_S_S_)
	.align		4
        /*000c*/ 	.word	index@(vprintf)
	.align		4
        /*0010*/ 	.word	0x00000000
	.align		4
        /*0014*/ 	.word	0xfffffffe
	.align		4
        /*0018*/ 	.word	0x00000000
	.align		4
        /*001c*/ 	.word	0xfffffffd
	.align		4
        /*0020*/ 	.word	0x00000000
	.align		4
        /*0024*/ 	.word	0xfffffffc


//--------------------- .nv.constant4             --------------------------
	.section	.nv.constant4,"a",@progbits
	.align	8
	.align		8
.nv.constant4:
        /*0000*/ 	.dword	vprintf
	.align		8
        /*0008*/ 	.dword	$str


//--------------------- .text._Z11updateQueuePiS_S_S_S_S_S_ --------------------------
	.section	.text._Z11updateQueuePiS_S_S_S_S_S_,"ax",@progbits
	.align	128
        .global         _Z11updateQueuePiS_S_S_S_S_S_
        .type           _Z11updateQueuePiS_S_S_S_S_S_,@function
        .size           _Z11updateQueuePiS_S_S_S_S_S_,(.L_x_16 - _Z11updateQueuePiS_S_S_S_S_S_)
        .other          _Z11updateQueuePiS_S_S_S_S_S_,@"STO_CUDA_ENTRY STV_DEFAULT"
_Z11updateQueuePiS_S_S_S_S_S_:
.text._Z11updateQueuePiS_S_S_S_S_S_:
[----:B------:R-:W0:Y:S08]  /*0000*/  LDC R1, c[0x0][0x37c] ;  /* 0x0000df00ff017b82 */ /* 0x000e300000000800 */
[----:B------:R-:W1:Y:S01]  /*0010*/  LDC.64 R2, c[0x0][0x3a8] ;  /* 0x0000ea00ff027b82 */ /* 0x000e620000000a00 */
[----:B------:R-:W1:Y:S01]  /*0020*/  LDCU.64 UR36, c[0x0][0x358] ;  /* 0x00006b00ff2477ac */ /* 0x000e620008000a00 */
[----:B0-----:R-:W-:Y:S01]  /*0030*/  VIADD R1, R1, 0xfffffff8 ;  /* 0xfffffff801017836 */ /* 0x001fe20000000000 */
[----:B-1----:R-:W2:Y:S01]  /*0040*/  LDG.E R2, desc[UR36][R2.64] ;  /* 0x0000002402027981 */ /* 0x002ea2000c1e1900 */
[----:B------:R-:W0:Y:S01]  /*0050*/  LDCU UR5, c[0x0][0x2fc] ;  /* 0x00005f80ff0577ac */ /* 0x000e220008000800 */
[----:B------:R-:W1:Y:S01]  /*0060*/  S2R R5, SR_CTAID.X ;  /* 0x0000000000057919 */ /* 0x000e620000002500 */
[----:B------:R-:W1:Y:S01]  /*0070*/  LDCU UR6, c[0x0][0x360] ;  /* 0x00006c00ff0677ac */ /* 0x000e620008000800 */
[----:B------:R-:W1:Y:S01]  /*0080*/  S2R R0, SR_TID.X ;  /* 0x0000000000007919 */ /* 0x000e620000002100 */
[----:B------:R-:W3:Y:S02]  /*0090*/  LDCU UR4, c[0x0][0x2f8] ;  /* 0x00005f00ff0477ac */ /* 0x000ee40008000800 */
[----:B---3--:R-:W-:-:S05]  /*00a0*/  IADD3 R6, P1, PT, R1, UR4, RZ ;  /* 0x0000000401067c10 */ /* 0x008fca000ff3e0ff */
[----:B0-----:R-:W-:Y:S02]  /*00b0*/  IMAD.X R7, RZ, RZ, UR5, P1 ;  /* 0x00000005ff077e24 */ /* 0x001fe400088e06ff */
[----:B-1----:R-:W-:-:S05]  /*00c0*/  IMAD R5, R5, UR6, R0 ;  /* 0x0000000605057c24 */ /* 0x002fca000f8e0200 */
[----:B--2---:R-:W-:-:S13]  /*00d0*/  ISETP.GE.AND P0, PT, R5, R2, PT ;  /* 0x000000020500720c */ /* 0x004fda0003f06270 */
[----:B------:R-:W-:Y:S05]  /*00e0*/  @P0 EXIT ;  /* 0x000000000000094d */ /* 0x000fea0003800000 */
[----:B------:R-:W0:Y:S01]  /*00f0*/  LDC.64 R16, c[0x0][0x398] ;  /* 0x0000e600ff107b82 */ /* 0x000e220000000a00 */
[----:B------:R-:W-:Y:S01]  /*0100*/  MOV R2, 0x0 ;  /* 0x0000000000027802 */ /* 0x000fe20000000f00 */
[----:B------:R-:W1:Y:S01]  /*0110*/  LDCU.64 UR4, c[0x4][0x8] ;  /* 0x01000100ff0477ac */ /* 0x000e620008000a00 */
[----:B0-----:R-:W-:-:S05]  /*0120*/  IMAD.WIDE R16, R5, 0x4, R16 ;  /* 0x0000000405107825 */ /* 0x001fca00078e0210 */
[----:B------:R-:W2:Y:S01]  /*0130*/  LDG.E R0, desc[UR36][R16.64] ;  /* 0x0000002410007981 */ /* 0x000ea2000c1e1900 */
[----:B------:R-:W0:Y:S01]  /*0140*/  LDC.64 R2, c[0x4][R2] ;  /* 0x0100000002027b82 */ /* 0x000e220000000a00 */
[----:B-1----:R-:W-:Y:S01]  /*0150*/  MOV R4, UR4 ;  /* 0x0000000400047c02 */ /* 0x002fe20008000f00 */
[----:B------:R-:W-:Y:S01]  /*0160*/  IMAD.U32 R5, RZ, RZ, UR5 ;  /* 0x00000005ff057e24 */ /* 0x000fe2000f8e00ff */
[----:B0-2---:R1:W-:Y:S06]  /*0170*/  STL [R1], R0 ;  /* 0x0000000001007387 */ /* 0x0053ec0000100800 */
[----:B------:R-:W-:-:S07]  /*0180*/  LEPC R20, `(.L_x_0) ;  /* 0x000000001014794e */ /* 0x000fce0000000000 */
[----:B-1----:R-:W-:Y:S05]  /*0190*/  CALL.ABS.NOINC R2 ;  /* 0x0000000002007343 */ /* 0x002fea0003c00000 */
.L_x_0:
[----:B------:R-:W2:Y:S01]  /*01a0*/  LDG.E R5, desc[UR36][R16.64] ;  /* 0x0000002410057981 */ /* 0x000ea2000c1e1900 */
[----:B------:R-:W2:Y:S02]  /*01b0*/  LDC.64 R2, c[0x0][0x380] ;  /* 0x0000e000ff027b82 */ /* 0x000ea40000000a00 */
[----:B--2---:R-:W-:-:S05]  /*01c0*/  IMAD.WIDE R2, R5, 0x4, R2 ;  /* 0x0000000405027825 */ /* 0x004fca00078e0202 */
[----:B------:R-:W2:Y:S04]  /*01d0*/  LDG.E R8, desc[UR36][R2.64] ;  /* 0x0000002402087981 */ /* 0x000ea8000c1e1900 */
[----:B------:R-:W2:Y:S02]  /*01e0*/  LDG.E R9, desc[UR36][R2.64+0x4] ;  /* 0x0000042402097981 */ /* 0x000ea4000c1e1900 */
[----:B--2---:R-:W-:-:S13]  /*01f0*/  ISETP.GE.AND P0, PT, R8, R9, PT ;  /* 0x000000090800720c */ /* 0x004fda0003f06270 */
[----:B------:R-:W-:Y:S05]  /*0200*/  @P0 EXIT ;  /* 0x000000000000094d */ /* 0x000fea0003800000 */
[----:B------:R-:W-:Y:S01]  /*0210*/  IMAD.IADD R0, R9, 0x1, -R8 ;  /* 0x0000000109007824 */ /* 0x000fe200078e0a08 */
[----:B------:R-:W-:Y:S04]  /*0220*/  BSSY.RECONVERGENT B0, `(.L_x_1) ;  /* 0x0000028000007945 */ /* 0x000fe80003800200 */
[----:B------:R-:W-:Y:S02]  /*0230*/  LOP3.LUT P0, R12, R0, 0x3, RZ, 0xc0, !PT ;  /* 0x00000003000c7812 */ /* 0x000fe4000780c0ff */
[----:B------:R-:W-:-:S11]  /*0240*/  MOV R0, R8 ;  /* 0x0000000800007202 */ /* 0x000fd60000000f00 */
[----:B------:R-:W-:Y:S05]  /*0250*/  @!P0 BRA `(.L_x_2) ;  /* 0x0000000000908947 */ /* 0x000fea0003800000 */
[----:B------:R-:W0:Y:S01]  /*0260*/  LDC.64 R2, c[0x0][0x3a0] ;  /* 0x0000e800ff027b82 */ /* 0x000e220000000a00 */
[----:B------:R-:W-:Y:S02]  /*0270*/  IMAD.MOV R12, RZ, RZ, -R12 ;  /* 0x000000ffff0c7224 */ /* 0x000fe400078e0a0c */
[----:B------:R-:W-:-:S05]  /*0280*/  IMAD.MOV.U32 R0, RZ, RZ, R8 ;  /* 0x000000ffff007224 */ /* 0x000fca00078e0008 */
[----:B------:R-:W1:Y:S08]  /*0290*/  LDC.64 R4, c[0x0][0x390] ;  /* 0x0000e400ff047b82 */ /* 0x000e700000000a00 */
[----:B------:R-:W2:Y:S02]  /*02a0*/  LDC.64 R6, c[0x0][0x388] ;  /* 0x0000e200ff067b82 */ /* 0x000ea40000000a00 */
.L_x_5:
[----:B--2---:R-:W-:-:S05]  /*02b0*/  IMAD.WIDE R14, R0, 0x4, R6 ;  /* 0x00000004000e7825 */ /* 0x004fca00078e0206 */
[----:B-1----:R-:W1:Y:S02]  /*02c0*/  LDG.E R13, desc[UR36][R14.64] ;  /* 0x000000240e0d7981 */ /* 0x002e64000c1e1900 */
[----:B-1----:R-:W-:-:S05]  /*02d0*/  IMAD.WIDE R10, R13, 0x4, R4 ;  /* 0x000000040d0a7825 */ /* 0x002fca00078e0204 */
[----:B------:R-:W2:Y:S01]  /*02e0*/  LDG.E R18, desc[UR36][R10.64] ;  /* 0x000000240a127981 */ /* 0x000ea2000c1e1900 */
[----:B------:R-:W-:Y:S01]  /*02f0*/  IADD3 R12, PT, PT, R12, 0x1, RZ ;  /* 0x000000010c0c7810 */ /* 0x000fe20007ffe0ff */
[----:B------:R-:W-:Y:S03]  /*0300*/  BSSY.RECONVERGENT B1, `(.L_x_3) ;  /* 0x0000017000017945 */ /* 0x000fe60003800200 */
[----:B------:R-:W-:Y:S02]  /*0310*/  ISETP.NE.AND P0, PT, R12, RZ, PT ;  /* 0x000000ff0c00720c */ /* 0x000fe40003f05270 */
[----:B--2---:R-:W-:-:S13]  /*0320*/  ISETP.NE.AND P1, PT, R18, -0x1, PT ;  /* 0xffffffff1200780c */ /* 0x004fda0003f25270 */
[----:B------:R-:W-:Y:S05]  /*0330*/  @P1 BRA `(.L_x_4) ;  /* 0x00000000004c1947 */ /* 0x000fea0003800000 */
[----:B------:R-:W2:Y:S01]  /*0340*/  LDG.E R19, desc[UR36][R16.64] ;  /* 0x0000002410137981 */ /* 0x000ea2000c1e1900 */
[----:B------:R-:W1:Y:S01]  /*0350*/  S2R R21, SR_LANEID ;  /* 0x0000000000157919 */ /* 0x000e620000000000 */
[----:B------:R-:W-:Y:S02]  /*0360*/  VOTEU.ANY UR4, UPT, PT ;  /* 0x0000000000047886 */ /* 0x000fe400038e0100 */
[----:B------:R-:W1:Y:S01]  /*0370*/  FLO.U32 R20, UR4 ;  /* 0x0000000400147d00 */ /* 0x000e6200080e0000 */
[----:B------:R-:W3:Y:S01]  /*0380*/  LDC.64 R14, c[0x0][0x3b0] ;  /* 0x0000ec00ff0e7b82 */ /* 0x000ee20000000a00 */
[----:B--2---:R-:W-:-:S06]  /*0390*/  IMAD.WIDE R18, R19, 0x4, R4 ;  /* 0x0000000413127825 */ /* 0x004fcc00078e0204 */
[----:B------:R-:W2:Y:S01]  /*03a0*/  LDG.E R18, desc[UR36][R18.64] ;  /* 0x0000002412127981 */ /* 0x000ea2000c1e1900 */
[----:B------:R-:W3:Y:S01]  /*03b0*/  POPC R23, UR4 ;  /* 0x0000000400177d09 */ /* 0x000ee20008000000 */
[----:B-1----:R-:W-:Y:S01]  /*03c0*/  ISETP.EQ.U32.AND P1, PT, R20, R21, PT ;  /* 0x000000151400720c */ /* 0x002fe20003f22070 */
[----:B------:R-:W1:Y:S01]  /*03d0*/  S2R R22, SR_LTMASK ;  /* 0x0000000000167919 */ /* 0x000e620000003900 */
[----:B--2---:R-:W-:-:S05]  /*03e0*/  VIADD R21, R18, 0x1 ;  /* 0x0000000112157836 */ /* 0x004fca0000000000 */
[----:B------:R-:W-:Y:S06]  /*03f0*/  STG.E desc[UR36][R10.64], R21 ;  /* 0x000000150a007986 */ /* 0x000fec000c101924 */
[----:B---3--:R-:W2:Y:S01]  /*0400*/  @P1 ATOMG.E.ADD.STRONG.GPU PT, R15, desc[UR36][R14.64], R23 ;  /* 0x800000170e0f19a8 */ /* 0x008ea200081ef124 */
[----:B-1----:R-:W-:-:S06]  /*0410*/  LOP3.LUT R22, R22, UR4, RZ, 0xc0, !PT ;  /* 0x0000000416167c12 */ /* 0x002fcc000f8ec0ff */
[----:B------:R-:W1:Y:S01]  /*0420*/  POPC R22, R22 ;  /* 0x0000001600167309 */ /* 0x000e620000000000 */
[----:B--2---:R-:W1:Y:S02]  /*0430*/  SHFL.IDX PT, R19, R15, R20, 0x1f ;  /* 0x00001f140f137589 */ /* 0x004e6400000e0000 */
[----:B-1----:R-:W-:-:S05]  /*0440*/  IADD3 R19, PT, PT, R19, R22, RZ ;  /* 0x0000001613137210 */ /* 0x002fca0007ffe0ff */
[----:B0-----:R-:W-:-:S05]  /*0450*/  IMAD.WIDE R18, R19, 0x4, R2 ;  /* 0x0000000413127825 */ /* 0x001fca00078e0202 */
[----:B------:R1:W-:Y:S02]  /*0460*/  STG.E desc[UR36][R18.64], R13 ;  /* 0x0000000d12007986 */ /* 0x0003e4000c101924 */
.L_x_4:
[----:B------:R-:W-:Y:S05]  /*0470*/  BSYNC.RECONVERGENT B1 ;  /* 0x0000000000017941 */ /* 0x000fea0003800200 */
.L_x_3:
[----:B------:R-:W-:Y:S01]  /*0480*/  VIADD R0, R0, 0x1 ;  /* 0x0000000100007836 */ /* 0x000fe20000000000 */
[----:B------:R-:W-:Y:S06]  /*0490*/  @P0 BRA `(.L_x_5) ;  /* 0xfffffffc00840947 */ /* 0x000fec000383ffff */
.L_x_2:
[----:B------:R-:W-:Y:S05]  /*04a0*/  BSYNC.RECONVERGENT B0 ;  /* 0x0000000000007941 */ /* 0x000fea0003800200 */
.L_x_1:
[----:B0-----:R-:W-:-:S04]  /*04b0*/  IADD3 R2, PT, PT, R8, -R9, RZ ;  /* 0x8000000908027210 */ /* 0x001fc80007ffe0ff */
[----:B------:R-:W-:-:S13]  /*04c0*/  ISETP.GT.U32.AND P0, PT, R2, -0x4, PT ;  /* 0xfffffffc0200780c */ /* 0x000fda0003f04070 */
[----:B------:R-:W-:Y:S05]  /*04d0*/  @P0 EXIT ;  /* 0x000000000000094d */ /* 0x000fea0003800000 */
[----:B------:R-:W0:Y:S01]  /*04e0*/  LDC.64 R2, c[0x0][0x388] ;  /* 0x0000e200ff027b82 */ /* 0x000e220000000a00 */
[----:B------:R-:W-:-:S07]  /*04f0*/  IADD3 R10, PT, PT, -R9, R0, RZ ;  /* 0x00000000090a7210 */ /* 0x000fce0007ffe1ff */
[----:B------:R-:W2:Y:S08]  /*0500*/  LDC.64 R6, c[0x0][0x3a0] ;  /* 0x0000e800ff067b82 */ /* 0x000eb00000000a00 */
[----:B------:R-:W3:Y:S01]  /*0510*/  LDC.64 R4, c[0x0][0x390] ;  /* 0x0000e400ff047b82 */ /* 0x000ee20000000a00 */
[----:B0-----:R-:W-:-:S05]  /*0520*/  IADD3 R2, P0, PT, R2, 0x8, RZ ;  /* 0x0000000802027810 */ /* 0x001fca0007f1e0ff */
[----:B------:R-:W-:-:S08]  /*0530*/  IMAD.X R3, RZ, RZ, R3, P0 ;  /* 0x000000ffff037224 */ /* 0x000fd000000e0603 */
.L_x_14:
[----:B0-----:R-:W-:-:S05]  /*0540*/  IMAD.WIDE R8, R0, 0x4, R2 ;  /* 0x0000000400087825 */ /* 0x001fca00078e0202 */
[----:B------:R-:W1:Y:S02]  /*0550*/  LDG.E R11, desc[UR36][R8.64+-0x8] ;  /* 0xfffff824080b7981 */ /* 0x000e64000c1e1900 */
[----:B-1-3--:R-:W-:-:S05]  /*0560*/  IMAD.WIDE R12, R11, 0x4, R4 ;  /* 0x000000040b0c7825 */ /* 0x00afca00078e0204 */
[----:B------:R-:W3:Y:S01]  /*0570*/  LDG.E R14, desc[UR36][R12.64] ;  /* 0x000000240c0e7981 */ /* 0x000ee2000c1e1900 */
[----:B------:R-:W-:Y:S01]  /*0580*/  BSSY.RECONVERGENT B0, `(.L_x_6) ;  /* 0x0000016000007945 */ /* 0x000fe20003800200 */
[----:B---3--:R-:W-:-:S13]  /*0590*/  ISETP.NE.AND P0, PT, R14, -0x1, PT ;  /* 0xffffffff0e00780c */ /* 0x008fda0003f05270 */
[----:B------:R-:W-:Y:S05]  /*05a0*/  @P0 BRA `(.L_x_7) ;  /* 0x00000000004c0947 */ /* 0x000fea0003800000 */
[----:B------:R-:W3:Y:S01]  /*05b0*/  LDG.E R19, desc[UR36][R16.64] ;  /* 0x0000002410137981 */ /* 0x000ee2000c1e1900 */
[----:B------:R-:W0:Y:S01]  /*05c0*/  S2R R21, SR_LANEID ;  /* 0x0000000000157919 */ /* 0x000e220000000000 */
[----:B------:R-:W-:Y:S02]  /*05d0*/  VOTEU.ANY UR4, UPT, PT ;  /* 0x0000000000047886 */ /* 0x000fe400038e0100 */
[----:B------:R-:W0:Y:S01]  /*05e0*/  FLO.U32 R20, UR4 ;  /* 0x0000000400147d00 */ /* 0x000e2200080e0000 */
[----:B------:R-:W1:Y:S01]  /*05f0*/  LDC.64 R14, c[0x0][0x3b0] ;  /* 0x0000ec00ff0e7b82 */ /* 0x000e620000000a00 */
[----:B---3--:R-:W-:-:S06]  /*0600*/  IMAD.WIDE R18, R19, 0x4, R4 ;  /* 0x0000000413127825 */ /* 0x008fcc00078e0204 */
[----:B------:R-:W3:Y:S01]  /*0610*/  LDG.E R18, desc[UR36][R18.64] ;  /* 0x0000002412127981 */ /* 0x000ee2000c1e1900 */
[----:B------:R-:W1:Y:S01]  /*0620*/  POPC R23, UR4 ;  /* 0x0000000400177d09 */ /* 0x000e620008000000 */
[----:B0-----:R-:W-:Y:S01]  /*0630*/  ISETP.EQ.U32.AND P0, PT, R20, R21, PT ;  /* 0x000000151400720c */ /* 0x001fe20003f02070 */
[----:B------:R-:W0:Y:S01]  /*0640*/  S2R R22, SR_LTMASK ;  /* 0x0000000000167919 */ /* 0x000e220000003900 */
[----:B---3--:R-:W-:-:S05]  /*0650*/  VIADD R21, R18, 0x1 ;  /* 0x0000000112157836 */ /* 0x008fca0000000000 */
[----:B------:R-:W-:Y:S06]  /*0660*/  STG.E desc[UR36][R12.64], R21 ;  /* 0x000000150c007986 */ /* 0x000fec000c101924 */
[----:B-1----:R-:W3:Y:S01]  /*0670*/  @P0 ATOMG.E.ADD.STRONG.GPU PT, R15, desc[UR36][R14.64], R23 ;  /* 0x800000170e0f09a8 */ /* 0x002ee200081ef124 */
[----:B0-----:R-:W-:-:S06]  /*0680*/  LOP3.LUT R22, R22, UR4, RZ, 0xc0, !PT ;  /* 0x0000000416167c12 */ /* 0x001fcc000f8ec0ff */
[----:B------:R-:W0:Y:S01]  /*0690*/  POPC R22, R22 ;  /* 0x0000001600167309 */ /* 0x000e220000000000 */
[----:B---3--:R-:W0:Y:S02]  /*06a0*/  SHFL.IDX PT, R19, R15, R20, 0x1f ;  /* 0x00001f140f137589 */ /* 0x008e2400000e0000 */
[----:B0-----:R-:W-:-:S05]  /*06b0*/  IADD3 R19, PT, PT, R19, R22, RZ ;  /* 0x0000001613137210 */ /* 0x001fca0007ffe0ff */
[----:B--2---:R-:W-:-:S05]  /*06c0*/  IMAD.WIDE R18, R19, 0x4, R6 ;  /* 0x0000000413127825 */ /* 0x004fca00078e0206 */
[----:B------:R0:W-:Y:S02]  /*06d0*/  STG.E desc[UR36][R18.64], R11 ;  /* 0x0000000b12007986 */ /* 0x0001e4000c101924 */
.L_x_7:
[----:B------:R-:W-:Y:S05]  /*06e0*/  BSYNC.RECONVERGENT B0 ;  /* 0x0000000000007941 */ /* 0x000fea0003800200 */
.L_x_6:
[----:B0-----:R-:W3:Y:S02]  /*06f0*/  LDG.E R11, desc[UR36][R8.64+-0x4] ;  /* 0xfffffc24080b7981 */ /* 0x001ee4000c1e1900 */
[----:B---3--:R-:W-:-:S05]  /*0700*/  IMAD.WIDE R12, R11, 0x4, R4 ;  /* 0x000000040b0c7825 */ /* 0x008fca00078e0204 */
        /* <DEDUP_REMOVED lines=23> */
.L_x_9:
[----:B------:R-:W-:Y:S05]  /*0880*/  BSYNC.RECONVERGENT B0 ;  /* 0x0000000000007941 */ /* 0x000fea0003800200 */
.L_x_8:
        /* <DEDUP_REMOVED lines=25> */
.L_x_11:
[----:B------:R-:W-:Y:S05]  /*0a20*/  BSYNC.RECONVERGENT B0 ;  /* 0x0000000000007941 */ /* 0x000fea0003800200 */
.L_x_10:
[----:B------:R-:W3:Y:S02]  /*0a30*/  LDG.E R9, desc[UR36][R8.64+0x4] ;  /* 0x0000042408097981 */ /* 0x000ee4000c1e1900 */
[----:B---3--:R-:W-:-:S05]  /*0a40*/  IMAD.WIDE R12, R9, 0x4, R4 ;  /* 0x00000004090c7825 */ /* 0x008fca00078e0204 */
[----:B0-----:R-:W3:Y:S01]  /*0a50*/  LDG.E R11, desc[UR36][R12.64] ;  /* 0x000000240c0b7981 */ /* 0x001ee2000c1e1900 */
[----:B------:R-:W-:Y:S01]  /*0a60*/  VIADD R10, R10, 0x4 ;  /* 0x000000040a0a7836 */ /* 0x000fe20000000000 */
[----:B------:R-:W-:Y:S04]  /*0a70*/  BSSY.RECONVERGENT B0, `(.L_x_12) ;  /* 0x0000017000007945 */ /* 0x000fe80003800200 */
[----:B------:R-:W-:Y:S02]  /*0a80*/  ISETP.NE.AND P0, PT, R10, RZ, PT ;  /* 0x000000ff0a00720c */ /* 0x000fe40003f05270 */
        /* <DEDUP_REMOVED lines=12> */
[----:B---3--:R-:W-:-:S05]  /*0b50*/  IADD3 R11, PT, PT, R14, 0x1, RZ ;  /* 0x000000010e0b7810 */ /* 0x008fca0007ffe0ff */
[----:B------:R-:W-:Y:S06]  /*0b60*/  STG.E desc[UR36][R12.64], R11 ;  /* 0x0000000b0c007986 */ /* 0x000fec000c101924 */
[----:B-1----:R-:W3:Y:S01]  /*0b70*/  @P1 ATOMG.E.ADD.STRONG.GPU PT, R19, desc[UR36][R18.64], R21 ;  /* 0x80000015121319a8 */ /* 0x002ee200081ef124 */
[----:B0-----:R-:W-:-:S06]  /*0b80*/  LOP3.LUT R20, R20, UR4, RZ, 0xc0, !PT ;  /* 0x0000000414147c12 */ /* 0x001fcc000f8ec0ff */
[----:B------:R-:W0:Y:S01]  /*0b90*/  POPC R20, R20 ;  /* 0x0000001400147309 */ /* 0x000e220000000000 */
[----:B---3--:R-:W0:Y:S02]  /*0ba0*/  SHFL.IDX PT, R15, R19, R8, 0x1f ;  /* 0x00001f08130f7589 */ /* 0x008e2400000e0000 */
[----:B0-----:R-:W-:-:S04]  /*0bb0*/  IMAD.IADD R15, R15, 0x1, R20 ;  /* 0x000000010f0f7824 */ /* 0x001fc800078e0214 */
[----:B--2---:R-:W-:-:S05]  /*0bc0*/  IMAD.WIDE R14, R15, 0x4, R6 ;  /* 0x000000040f0e7825 */ /* 0x004fca00078e0206 */
[----:B------:R0:W-:Y:S02]  /*0bd0*/  STG.E desc[UR36][R14.64], R9 ;  /* 0x000000090e007986 */ /* 0x0001e4000c101924 */
.L_x_13:
[----:B------:R-:W-:Y:S05]  /*0be0*/  BSYNC.RECONVERGENT B0 ;  /* 0x0000000000007941 */ /* 0x000fea0003800200 */
.L_x_12:
[----:B------:R-:W-:Y:S01]  /*0bf0*/  IADD3 R0, PT, PT, R0, 0x4, RZ ;  /* 0x0000000400007810 */ /* 0x000fe20007ffe0ff */
[----:B------:R-:W-:Y:S06]  /*0c00*/  @P0 BRA `(.L_x_14) ;  /* 0xfffffff8004c0947 */ /* 0x000fec000383ffff */
[----:B------:R-:W-:Y:S05]  /*0c10*/  EXIT ;  /* 0x000000000000794d */ /* 0x000fea0003800000 */
.L_x_15:
[----:B------:R-:W-:-:S00]  /*0c20*/  BRA `(.L_x_15) ;  /* 0xfffffffc00fc7947 */ /* 0x000fc0000383ffff */
[----:B------:R-:W-:-:S00]  /*0c30*/  NOP ;  /* 0x0000000000007918 */ /* 0x000fc00000000000 */
        /* <DEDUP_REMOVED lines=12> */
.L_x_16:


//--------------------- .nv.global.init           --------------------------
	.section	.nv.global.init,"aw",@progbits
.nv.global.init:
	.type		$str,@object
	.size		$str,(.L_0 - $str)
$str:
        /*0000*/ 	.byte	0x25, 0x64, 0x20, 0x00
.L_0:


//--------------------- .nv.shared.reserved.0     --------------------------
	.section	.nv.shared.reserved.0,"aw",@nobits
	.weak		__nv_reservedSMEM_offset_0_alias
	.size		__nv_reservedSMEM_offset_0_alias, 0, 64
	.other		__nv_reservedSMEM_offset_0_alias,@"STO_CUDA_RESERVED_SHARED STV_DEFAULT"
__nv_reservedSMEM_offset_0_alias:
	.zero		0
	.zero		64


//--------------------- .nv.constant0._Z11updateQueuePiS_S_S_S_S_S_ --------------------------
	.section	.nv.constant0._Z11updateQueuePiS_S_S_S_S_S_,"a",@progbits
	.sectionflags	@""
	.align	4
.nv.constant0._Z11updateQueuePiS_S_S_S_S_S_:
	.zero		952


//--------------------- SYMBOLS --------------------------

	.type		.nv.reservedSmem.offset0,@object
	.size		.nv.reservedSmem.offset0,0x4
	.type		vprintf,@function
